//
// Generated by NVIDIA NVVM Compiler
//
// Compiler Build ID: CL-36424714
// Cuda compilation tools, release 13.0, V13.0.88
// Based on NVVM 20.0.0
//

.version 9.0
.target sm_100
.address_size 64

	// .globl	_Z10multKernelPdS_

.visible .entry _Z10multKernelPdS_(
	.param .u64 .ptr .align 1 _Z10multKernelPdS__param_0,
	.param .u64 .ptr .align 1 _Z10multKernelPdS__param_1
)
{
	.reg .pred 	%p<2>;
	.reg .b32 	%r<18>;
	.reg .b64 	%rd<19>;
	.reg .b64 	%fd<28>;

	ld.param.u64 	%rd6, [_Z10multKernelPdS__param_0];
	ld.param.u64 	%rd7, [_Z10multKernelPdS__param_1];
	cvta.to.global.u64 	%rd8, %rd6;
	cvta.to.global.u64 	%rd9, %rd7;
	mov.u32 	%r7, %ntid.x;
	mov.u32 	%r8, %ctaid.x;
	mov.u32 	%r9, %tid.x;
	mad.lo.s32 	%r16, %r7, %r8, %r9;
	mov.u32 	%r10, %ntid.y;
	mov.u32 	%r11, %ctaid.y;
	mov.u32 	%r12, %tid.y;
	mad.lo.s32 	%r13, %r10, %r11, %r12;
	shl.b32 	%r14, %r13, 10;
	add.s32 	%r15, %r14, %r16;
	mul.wide.s32 	%rd10, %r15, 8;
	add.s64 	%rd1, %rd8, %rd10;
	ld.global.f64 	%fd27, [%rd1];
	mul.wide.u32 	%rd11, %r10, %r11;
	cvt.u64.u32 	%rd12, %r12;
	add.s64 	%rd13, %rd11, %rd12;
	shl.b64 	%rd14, %rd13, 13;
	add.s64 	%rd15, %rd14, %rd9;
	add.s64 	%rd18, %rd15, 32;
	add.s64 	%rd3, %rd9, 32768;
	mov.b32 	%r17, 0;
$L__BB0_1:
	mul.wide.s32 	%rd16, %r16, 8;
	add.s64 	%rd17, %rd3, %rd16;
	ld.global.f64 	%fd4, [%rd18+-32];
	ld.global.f64 	%fd5, [%rd17+-32768];
	fma.rn.f64 	%fd6, %fd4, %fd5, %fd27;
	st.global.f64 	[%rd1], %fd6;
	ld.global.f64 	%fd7, [%rd18+-24];
	ld.global.f64 	%fd8, [%rd17+-24576];
	fma.rn.f64 	%fd9, %fd7, %fd8, %fd6;
	st.global.f64 	[%rd1], %fd9;
	ld.global.f64 	%fd10, [%rd18+-16];
	ld.global.f64 	%fd11, [%rd17+-16384];
	fma.rn.f64 	%fd12, %fd10, %fd11, %fd9;
	st.global.f64 	[%rd1], %fd12;
	ld.global.f64 	%fd13, [%rd18+-8];
	ld.global.f64 	%fd14, [%rd17+-8192];
	fma.rn.f64 	%fd15, %fd13, %fd14, %fd12;
	st.global.f64 	[%rd1], %fd15;
	ld.global.f64 	%fd16, [%rd18];
	ld.global.f64 	%fd17, [%rd17];
	fma.rn.f64 	%fd18, %fd16, %fd17, %fd15;
	st.global.f64 	[%rd1], %fd18;
	ld.global.f64 	%fd19, [%rd18+8];
	ld.global.f64 	%fd20, [%rd17+8192];
	fma.rn.f64 	%fd21, %fd19, %fd20, %fd18;
	st.global.f64 	[%rd1], %fd21;
	ld.global.f64 	%fd22, [%rd18+16];
	ld.global.f64 	%fd23, [%rd17+16384];
	fma.rn.f64 	%fd24, %fd22, %fd23, %fd21;
	st.global.f64 	[%rd1], %fd24;
	ld.global.f64 	%fd25, [%rd18+24];
	ld.global.f64 	%fd26, [%rd17+24576];
	fma.rn.f64 	%fd27, %fd25, %fd26, %fd24;
	st.global.f64 	[%rd1], %fd27;
	add.s32 	%r17, %r17, 8;
	add.s64 	%rd18, %rd18, 64;
	add.s32 	%r16, %r16, 8192;
	setp.ne.s32 	%p1, %r17, 1024;
	@%p1 bra 	$L__BB0_1;
	ret;

}


// ===== COMPILED SASS (sm_100) =====

	.target	sm_100

	.elftype	@"ET_EXEC"


//--------------------- .note.nv.tkinfo           --------------------------
	.section	.note.nv.tkinfo,"",@"SHT_NOTE"
	.sectionflags	@"SHF_NOTE_NV_TKINFO"
	.tkinfo
        /*0018*/ 	.word	0x00000002
        /*0030*/ 	.string	""
        /*0030*/ 	.string	"ptxas"
        /*0030*/ 	.string	"Cuda compilation tools, release 13.0, V13.0.88"
        /*0030*/ 	.string	"Build cuda_13.0.r13.0/compiler.36424714_0"
        /*0030*/ 	.string	"-arch sm_100 -m 64 "



//--------------------- .note.nv.cuinfo           --------------------------
	.section	.note.nv.cuinfo,"",@"SHT_NOTE"
	.sectionflags	@"SHF_NOTE_NV_CUINFO"
        /*0018*/ 	.short	0x0002
        /*001a*/ 	.short	0x0064
        /*001c*/ 	.short	0x0082
	.zero		2


//--------------------- .nv.info                  --------------------------
	.section	.nv.info,"",@"SHT_CUDA_INFO"
	.align	4


	//----- nvinfo : EIATTR_REGCOUNT
	.align		4
        /*0000*/ 	.byte	0x04, 0x2f
        /*0002*/ 	.short	(.L_1 - .L_0)
	.align		4
.L_0:
        /*0004*/ 	.word	index@(_Z10multKernelPdS_)
        /*0008*/ 	.word	0x00000018


	//----- nvinfo : EIATTR_FRAME_SIZE
	.align		4
.L_1:
        /*000c*/ 	.byte	0x04, 0x11
        /*000e*/ 	.short	(.L_3 - .L_2)
	.align		4
.L_2:
        /*0010*/ 	.word	index@(_Z10multKernelPdS_)
        /*0014*/ 	.word	0x00000000


	//----- nvinfo : EIATTR_MIN_STACK_SIZE
	.align		4
.L_3:
        /*0018*/ 	.byte	0x04, 0x12
        /*001a*/ 	.short	(.L_5 - .L_4)
	.align		4
.L_4:
        /*001c*/ 	.word	index@(_Z10multKernelPdS_)
        /*0020*/ 	.word	0x00000000
.L_5:


//--------------------- .nv.compat                --------------------------
	.section	.nv.compat,"",@"SHT_CUDA_COMPAT_INFO"
	.align	4
        /*0000*/ 	.byte	0x02, 0x09, 0x00, 0x00, 0x02, 0x02, 0x01, 0x00, 0x02, 0x05, 0x05, 0x00, 0x03, 0x07, 0x01, 0x01
        /*0010*/ 	.byte	0x02, 0x03, 0x00, 0x00, 0x02, 0x06, 0x01, 0x00, 0x04, 0x0b, 0x08, 0x00, 0x01, 0x00, 0x00, 0x00
        /*0020*/ 	.byte	0x00, 0x00, 0x00, 0x00


//--------------------- .nv.info._Z10multKernelPdS_ --------------------------
	.section	.nv.info._Z10multKernelPdS_,"",@"SHT_CUDA_INFO"
	.sectionflags	@""
	.align	4


	//----- nvinfo : EIATTR_CUDA_API_VERSION
	.align		4
        /*0000*/ 	.byte	0x04, 0x37
        /*0002*/ 	.short	(.L_7 - .L_6)
.L_6:
        /*0004*/ 	.word	0x00000082


	//----- nvinfo : EIATTR_KPARAM_INFO
	.align		4
.L_7:
        /*0008*/ 	.byte	0x04, 0x17
        /*000a*/ 	.short	(.L_9 - .L_8)
.L_8:
        /*000c*/ 	.word	0x00000000
        /*0010*/ 	.short	0x0001
        /*0012*/ 	.short	0x0008
        /*0014*/ 	.byte	0x00, 0xf5, 0x21, 0x00


	//----- nvinfo : EIATTR_KPARAM_INFO
	.align		4
.L_9:
        /*0018*/ 	.byte	0x04, 0x17
        /*001a*/ 	.short	(.L_11 - .L_10)
.L_10:
        /*001c*/ 	.word	0x00000000
        /*0020*/ 	.short	0x0000
        /*0022*/ 	.short	0x0000
        /*0024*/ 	.byte	0x00, 0xf5, 0x21, 0x00


	//----- nvinfo : EIATTR_SPARSE_MMA_MASK
	.align		4
.L_11:
        /*0028*/ 	.byte	0x03, 0x50
        /*002a*/ 	.short	0x0000


	//----- nvinfo : EIATTR_MAXREG_COUNT
	.align		4
        /*002c*/ 	.byte	0x03, 0x1b
        /*002e*/ 	.short	0x00ff


	//----- nvinfo : EIATTR_MERCURY_ISA_VERSION
	.align		4
        /*0030*/ 	.byte	0x03, 0x5f
        /*0032*/ 	.short	0x0101


	//----- nvinfo : EIATTR_VRC_CTA_INIT_COUNT
	.align		4
        /*0034*/ 	.byte	0x02, 0x4a
	.zero		1
	.zero		1


	//----- nvinfo : EIATTR_EXIT_INSTR_OFFSETS
	.align		4
        /*0038*/ 	.byte	0x04, 0x1c
        /*003a*/ 	.short	(.L_13 - .L_12)


	//   ....[0]....
.L_12:
        /*003c*/ 	.word	0x00000a90


	//----- nvinfo : EIATTR_CBANK_PARAM_SIZE
	.align		4
.L_13:
        /*0040*/ 	.byte	0x03, 0x19
        /*0042*/ 	.short	0x0010


	//----- nvinfo : EIATTR_PARAM_CBANK
	.align		4
        /*0044*/ 	.byte	0x04, 0x0a
        /*0046*/ 	.short	(.L_15 - .L_14)
	.align		4
.L_14:
        /*0048*/ 	.word	index@(.nv.constant0._Z10multKernelPdS_)
        /*004c*/ 	.short	0x0380
        /*004e*/ 	.short	0x0010


	//----- nvinfo : EIATTR_SW_WAR
	.align		4
.L_15:
        /*0050*/ 	.byte	0x04, 0x36
        /*0052*/ 	.short	(.L_17 - .L_16)
.L_16:
        /*0054*/ 	.word	0x00000008
.L_17:


//--------------------- .nv.callgraph             --------------------------
	.section	.nv.callgraph,"",@"SHT_CUDA_CALLGRAPH"
	.align	4
	.sectionentsize	8
	.align		4
        /*0000*/ 	.word	0x00000000
	.align		4
        /*0004*/ 	.word	0xffffffff
	.align		4
        /*0008*/ 	.word	0x00000000
	.align		4
        /*000c*/ 	.word	0xfffffffe
	.align		4
        /*0010*/ 	.word	0x00000000
	.align		4
        /*0014*/ 	.word	0xfffffffd
	.align		4
        /*0018*/ 	.word	0x00000000
	.align		4
        /*001c*/ 	.word	0xfffffffc


//--------------------- .text._Z10multKernelPdS_  --------------------------
	.section	.text._Z10multKernelPdS_,"ax",@progbits
	.align	128
        .global         _Z10multKernelPdS_
        .type           _Z10multKernelPdS_,@function
        .size           _Z10multKernelPdS_,(.L_x_2 - _Z10multKernelPdS_)
        .other          _Z10multKernelPdS_,@"STO_CUDA_ENTRY STV_DEFAULT"
_Z10multKernelPdS_:
.text._Z10multKernelPdS_:
[----:B------:R-:W-:Y:S01]  /*0000*/  LDC R1, c[0x0][0x37c] ;  /* 0x0000df00ff017b82 */ /* 0x000fe20000000800 */
[----:B------:R-:W0:Y:S01]  /*0010*/  S2R R0, SR_CTAID.X ;  /* 0x0000000000007919 */ /* 0x000e220000002500 */
[----:B------:R-:W0:Y:S06]  /*0020*/  LDCU UR4, c[0x0][0x360] ;  /* 0x00006c00ff0477ac */ /* 0x000e2c0008000800 */
[----:B------:R-:W1:Y:S01]  /*0030*/  LDC.64 R2, c[0x0][0x380] ;  /* 0x0000e000ff027b82 */ /* 0x000e620000000a00 */
[----:B------:R-:W0:Y:S01]  /*0040*/  S2R R5, SR_TID.X ;  /* 0x0000000000057919 */ /* 0x000e220000002100 */
[----:B------:R-:W2:Y:S01]  /*0050*/  LDCU UR5, c[0x0][0x364] ;  /* 0x00006c80ff0577ac */ /* 0x000ea20008000800 */
[----:B------:R-:W2:Y:S01]  /*0060*/  S2R R7, SR_CTAID.Y ;  /* 0x0000000000077919 */ /* 0x000ea20000002600 */
[----:B------:R-:W3:Y:S01]  /*0070*/  LDCU.64 UR6, c[0x0][0x358] ;  /* 0x00006b00ff0677ac */ /* 0x000ee20008000a00 */
[----:B------:R-:W2:Y:S01]  /*0080*/  S2R R4, SR_TID.Y ;  /* 0x0000000000047919 */ /* 0x000ea20000002200 */
[----:B------:R-:W4:Y:S01]  /*0090*/  LDCU.64 UR8, c[0x0][0x388] ;  /* 0x00007100ff0877ac */ /* 0x000f220008000a00 */
[----:B0-----:R-:W-:-:S02]  /*00a0*/  IMAD R0, R0, UR4, R5 ;  /* 0x0000000400007c24 */ /* 0x001fc4000f8e0205 */
[----:B--2---:R-:W-:-:S05]  /*00b0*/  IMAD R5, R7, UR5, R4 ;  /* 0x0000000507057c24 */ /* 0x004fca000f8e0204 */
[----:B------:R-:W-:-:S05]  /*00c0*/  LEA R5, R5, R0, 0xa ;  /* 0x0000000005057211 */ /* 0x000fca00078e50ff */
[----:B-1----:R-:W-:-:S05]  /*00d0*/  IMAD.WIDE R2, R5, 0x8, R2 ;  /* 0x0000000805027825 */ /* 0x002fca00078e0202 */
[----:B---3--:R0:W5:Y:S01]  /*00e0*/  LDG.E.64 R10, desc[UR6][R2.64] ;  /* 0x00000006020a7981 */ /* 0x008162000c1e1b00 */
[----:B------:R-:W-:Y:S01]  /*00f0*/  HFMA2 R5, -RZ, RZ, 0, 0 ;  /* 0x00000000ff057431 */ /* 0x000fe200000001ff */
[----:B----4-:R-:W-:Y:S02]  /*0100*/  UIADD3 UR4, UP0, UPT, UR8, 0x8000, URZ ;  /* 0x0000800008047890 */ /* 0x010fe4000ff1e0ff */
[----:B------:R-:W-:Y:S02]  /*0110*/  IMAD.WIDE.U32 R4, R7, UR5, R4 ;  /* 0x0000000507047c25 */ /* 0x000fe4000f8e0004 */
[----:B------:R-:W-:Y:S01]  /*0120*/  UIADD3.X UR5, UPT, UPT, URZ, UR9, URZ, UP0, !UPT ;  /* 0x00000009ff057290 */ /* 0x000fe200087fe4ff */
[----:B------:R-:W-:-:S04]  /*0130*/  LEA R16, P0, R4, UR8, 0xd ;  /* 0x0000000804107c11 */ /* 0x000fc8000f8068ff */
[----:B------:R-:W-:Y:S02]  /*0140*/  IADD3 R16, P1, PT, R16, 0x20, RZ ;  /* 0x0000002010107810 */ /* 0x000fe40007f3e0ff */
[----:B------:R-:W-:Y:S01]  /*0150*/  LEA.HI.X R17, R4, UR9, R5, 0xd, P0 ;  /* 0x0000000904117c11 */ /* 0x000fe200080f6c05 */
[----:B------:R-:W-:Y:S01]  /*0160*/  IMAD.U32 R4, RZ, RZ, UR4 ;  /* 0x00000004ff047e24 */ /* 0x000fe2000f8e00ff */
[----:B------:R-:W-:Y:S01]  /*0170*/  MOV R5, UR5 ;  /* 0x0000000500057c02 */ /* 0x000fe20008000f00 */
[----:B------:R-:W-:Y:S02]  /*0180*/  UMOV UR4, URZ ;  /* 0x000000ff00047c82 */ /* 0x000fe40008000000 */
[----:B0-----:R-:W-:-:S07]  /*0190*/  IMAD.X R17, RZ, RZ, R17, P1 ;  /* 0x000000ffff117224 */ /* 0x001fce00008e0611 */
.L_x_0:
[----:B------:R-:W-:Y:S01]  /*01a0*/  IMAD.WIDE R8, R0, 0x8, R4 ;  /* 0x0000000800087825 */ /* 0x000fe200078e0204 */
[----:B------:R-:W-:-:S03]  /*01b0*/  MOV R6, R16 ;  /* 0x0000001000067202 */ /* 0x000fc60000000f00 */
[----:B------:R-:W-:Y:S01]  /*01c0*/  IMAD.MOV.U32 R7, RZ, RZ, R17 ;  /* 0x000000ffff077224 */ /* 0x000fe200078e0011 */
[----:B-1----:R-:W2:Y:S04]  /*01d0*/  LDG.E.64 R14, desc[UR6][R8.64+-0x8000] ;  /* 0xff800006080e7981 */ /* 0x002ea8000c1e1b00 */
[----:B------:R-:W2:Y:S02]  /*01e0*/  LDG.E.64 R12, desc[UR6][R6.64+-0x20] ;  /* 0xffffe006060c7981 */ /* 0x000ea4000c1e1b00 */
[----:B--2--5:R-:W-:-:S07]  /*01f0*/  DFMA R12, R12, R14, R10 ;  /* 0x0000000e0c0c722b */ /* 0x024fce000000000a */
[----:B------:R0:W-:Y:S04]  /*0200*/  STG.E.64 desc[UR6][R2.64], R12 ;  /* 0x0000000c02007986 */ /* 0x0001e8000c101b06 */
[----:B------:R-:W2:Y:S04]  /*0210*/  LDG.E.64 R10, desc[UR6][R6.64+-0x18] ;  /* 0xffffe806060a7981 */ /* 0x000ea8000c1e1b00 */
[----:B------:R-:W2:Y:S02]  /*0220*/  LDG.E.64 R14, desc[UR6][R8.64+-0x6000] ;  /* 0xffa00006080e7981 */ /* 0x000ea4000c1e1b00 */
[----:B--2---:R-:W-:-:S07]  /*0230*/  DFMA R10, R10, R14, R12 ;  /* 0x0000000e0a0a722b */ /* 0x004fce000000000c */
[----:B------:R1:W-:Y:S04]  /*0240*/  STG.E.64 desc[UR6][R2.64], R10 ;  /* 0x0000000a02007986 */ /* 0x0003e8000c101b06 */
[----:B------:R-:W2:Y:S04]  /*0250*/  LDG.E.64 R14, desc[UR6][R6.64+-0x10] ;  /* 0xfffff006060e7981 */ /* 0x000ea8000c1e1b00 */
[----:B------:R-:W2:Y:S02]  /*0260*/  LDG.E.64 R16, desc[UR6][R8.64+-0x4000] ;  /* 0xffc0000608107981 */ /* 0x000ea4000c1e1b00 */
[----:B--2---:R-:W-:-:S07]  /*0270*/  DFMA R14, R14, R16, R10 ;  /* 0x000000100e0e722b */ /* 0x004fce000000000a */
[----:B------:R2:W-:Y:S04]  /*0280*/  STG.E.64 desc[UR6][R2.64], R14 ;  /* 0x0000000e02007986 */ /* 0x0005e8000c101b06 */
[----:B------:R-:W3:Y:S04]  /*0290*/  LDG.E.64 R16, desc[UR6][R6.64+-0x8] ;  /* 0xfffff80606107981 */ /* 0x000ee8000c1e1b00 */
[----:B------:R-:W3:Y:S02]  /*02a0*/  LDG.E.64 R18, desc[UR6][R8.64+-0x2000] ;  /* 0xffe0000608127981 */ /* 0x000ee4000c1e1b00 */
[----:B---3--:R-:W-:-:S07]  /*02b0*/  DFMA R16, R16, R18, R14 ;  /* 0x000000121010722b */ /* 0x008fce000000000e */
[----:B------:R3:W-:Y:S04]  /*02c0*/  STG.E.64 desc[UR6][R2.64], R16 ;  /* 0x0000001002007986 */ /* 0x0007e8000c101b06 */
[----:B0-----:R-:W4:Y:S04]  /*02d0*/  LDG.E.64 R12, desc[UR6][R6.64] ;  /* 0x00000006060c7981 */ /* 0x001f28000c1e1b00 */
[----:B------:R-:W4:Y:S02]  /*02e0*/  LDG.E.64 R18, desc[UR6][R8.64] ;  /* 0x0000000608127981 */ /* 0x000f24000c1e1b00 */
[----:B----4-:R-:W-:-:S07]  /*02f0*/  DFMA R12, R12, R18, R16 ;  /* 0x000000120c0c722b */ /* 0x010fce0000000010 */
[----:B------:R0:W-:Y:S04]  /*0300*/  STG.E.64 desc[UR6][R2.64], R12 ;  /* 0x0000000c02007986 */ /* 0x0001e8000c101b06 */
[----:B-1----:R-:W4:Y:S04]  /*0310*/  LDG.E.64 R10, desc[UR6][R6.64+0x8] ;  /* 0x00000806060a7981 */ /* 0x002f28000c1e1b00 */
[----:B------:R-:W4:Y:S02]  /*0320*/  LDG.E.64 R18, desc[UR6][R8.64+0x2000] ;  /* 0x0020000608127981 */ /* 0x000f24000c1e1b00 */
[----:B----4-:R-:W-:-:S07]  /*0330*/  DFMA R18, R10, R18, R12 ;  /* 0x000000120a12722b */ /* 0x010fce000000000c */
[----:B------:R1:W-:Y:S04]  /*0340*/  STG.E.64 desc[UR6][R2.64], R18 ;  /* 0x0000001202007986 */ /* 0x0003e8000c101b06 */
[----:B------:R-:W4:Y:S04]  /*0350*/  LDG.E.64 R10, desc[UR6][R6.64+0x10] ;  /* 0x00001006060a7981 */ /* 0x000f28000c1e1b00 */
[----:B--2---:R-:W4:Y:S02]  /*0360*/  LDG.E.64 R14, desc[UR6][R8.64+0x4000] ;  /* 0x00400006080e7981 */ /* 0x004f24000c1e1b00 */
[----:B----4-:R-:W-:-:S07]  /*0370*/  DFMA R14, R10, R14, R18 ;  /* 0x0000000e0a0e722b */ /* 0x010fce0000000012 */
[----:B------:R2:W-:Y:S04]  /*0380*/  STG.E.64 desc[UR6][R2.64], R14 ;  /* 0x0000000e02007986 */ /* 0x0005e8000c101b06 */
[----:B---3--:R-:W3:Y:S04]  /*0390*/  LDG.E.64 R16, desc[UR6][R8.64+0x6000] ;  /* 0x0060000608107981 */ /* 0x008ee8000c1e1b00 */
[----:B------:R-:W3:Y:S01]  /*03a0*/  LDG.E.64 R10, desc[UR6][R6.64+0x18] ;  /* 0x00001806060a7981 */ /* 0x000ee2000c1e1b00 */
[----:B0-----:R-:W-:Y:S01]  /*03b0*/  IADD3 R13, PT, PT, R0, 0x2000, RZ ;  /* 0x00002000000d7810 */ /* 0x001fe20007ffe0ff */
[----:B---3--:R-:W-:-:S04]  /*03c0*/  DFMA R16, R10, R16, R14 ;  /* 0x000000100a10722b */ /* 0x008fc8000000000e */
[----:B------:R-:W-:-:S03]  /*03d0*/  IMAD.WIDE R10, R13, 0x8, R4 ;  /* 0x000000080d0a7825 */ /* 0x000fc600078e0204 */
[----:B------:R0:W-:Y:S04]  /*03e0*/  STG.E.64 desc[UR6][R2.64], R16 ;  /* 0x0000001002007986 */ /* 0x0001e8000c101b06 */
[----:B------:R-:W3:Y:S04]  /*03f0*/  LDG.E.64 R12, desc[UR6][R6.64+0x20] ;  /* 0x00002006060c7981 */ /* 0x000ee8000c1e1b00 */
[----:B-1----:R-:W3:Y:S02]  /*0400*/  LDG.E.64 R18, desc[UR6][R10.64+-0x8000] ;  /* 0xff8000060a127981 */ /* 0x002ee4000c1e1b00 */
[----:B---3--:R-:W-:-:S07]  /*0410*/  DFMA R12, R12, R18, R16 ;  /* 0x000000120c0c722b */ /* 0x008fce0000000010 */
[----:B------:R1:W-:Y:S04]  /*0420*/  STG.E.64 desc[UR6][R2.64], R12 ;  /* 0x0000000c02007986 */ /* 0x0003e8000c101b06 */
[----:B--2---:R-:W2:Y:S04]  /*0430*/  LDG.E.64 R14, desc[UR6][R6.64+0x28] ;  /* 0x00002806060e7981 */ /* 0x004ea8000c1e1b00 */
        /* <DEDUP_REMOVED lines=15> */
[----:B--2---:R-:W2:Y:S04]  /*0530*/  LDG.E.64 R8, desc[UR6][R6.64+0x48] ;  /* 0x0000480606087981 */ /* 0x004ea8000c1e1b00 */
[----:B------:R-:W2:Y:S02]  /*0540*/  LDG.E.64 R18, desc[UR6][R10.64+0x2000] ;  /* 0x002000060a127981 */ /* 0x000ea4000c1e1b00 */
[----:B--2---:R-:W-:-:S07]  /*0550*/  DFMA R8, R8, R18, R12 ;  /* 0x000000120808722b */ /* 0x004fce000000000c */
[----:B------:R2:W-:Y:S04]  /*0560*/  STG.E.64 desc[UR6][R2.64], R8 ;  /* 0x0000000802007986 */ /* 0x0005e8000c101b06 */
[----:B---3--:R-:W3:Y:S04]  /*0570*/  LDG.E.64 R14, desc[UR6][R6.64+0x50] ;  /* 0x00005006060e7981 */ /* 0x008ee8000c1e1b00 */
[----:B------:R-:W3:Y:S02]  /*0580*/  LDG.E.64 R18, desc[UR6][R10.64+0x4000] ;  /* 0x004000060a127981 */ /* 0x000ee4000c1e1b00 */
[----:B---3--:R-:W-:-:S07]  /*0590*/  DFMA R14, R14, R18, R8 ;  /* 0x000000120e0e722b */ /* 0x008fce0000000008 */
[----:B------:R3:W-:Y:S04]  /*05a0*/  STG.E.64 desc[UR6][R2.64], R14 ;  /* 0x0000000e02007986 */ /* 0x0007e8000c101b06 */
[----:B------:R-:W4:Y:S04]  /*05b0*/  LDG.E.64 R18, desc[UR6][R10.64+0x6000] ;  /* 0x006000060a127981 */ /* 0x000f28000c1e1b00 */
[----:B0-----:R-:W4:Y:S01]  /*05c0*/  LDG.E.64 R16, desc[UR6][R6.64+0x58] ;  /* 0x0000580606107981 */ /* 0x001f22000c1e1b00 */
[----:B-1----:R-:W-:-:S05]  /*05d0*/  IADD3 R13, PT, PT, R0, 0x4000, RZ ;  /* 0x00004000000d7810 */ /* 0x002fca0007ffe0ff */
[----:B------:R-:W-:Y:S01]  /*05e0*/  IMAD.WIDE R12, R13, 0x8, R4 ;  /* 0x000000080d0c7825 */ /* 0x000fe200078e0204 */
[----:B----4-:R-:W-:-:S07]  /*05f0*/  DFMA R16, R16, R18, R14 ;  /* 0x000000121010722b */ /* 0x010fce000000000e */
[----:B------:R0:W-:Y:S04]  /*0600*/  STG.E.64 desc[UR6][R2.64], R16 ;  /* 0x0000001002007986 */ /* 0x0001e8000c101b06 */
[----:B--2---:R-:W2:Y:S04]  /*0610*/  LDG.E.64 R8, desc[UR6][R6.64+0x60] ;  /* 0x0000600606087981 */ /* 0x004ea8000c1e1b00 */
[----:B------:R-:W2:Y:S02]  /*0620*/  LDG.E.64 R18, desc[UR6][R12.64+-0x8000] ;  /* 0xff8000060c127981 */ /* 0x000ea4000c1e1b00 */
[----:B--2---:R-:W-:-:S07]  /*0630*/  DFMA R8, R8, R18, R16 ;  /* 0x000000120808722b */ /* 0x004fce0000000010 */
[----:B------:R1:W-:Y:S04]  /*0640*/  STG.E.64 desc[UR6][R2.64], R8 ;  /* 0x0000000802007986 */ /* 0x0003e8000c101b06 */
[----:B---3--:R-:W2:Y:S04]  /*0650*/  LDG.E.64 R14, desc[UR6][R6.64+0x68] ;  /* 0x00006806060e7981 */ /* 0x008ea8000c1e1b00 */
        /* <DEDUP_REMOVED lines=23> */
[----:B0-----:R-:W4:Y:S04]  /*07d0*/  LDG.E.64 R16, desc[UR6][R12.64+0x6000] ;  /* 0x006000060c107981 */ /* 0x001f28000c1e1b00 */
[----:B------:R-:W4:Y:S01]  /*07e0*/  LDG.E.64 R14, desc[UR6][R6.64+0x98] ;  /* 0x00009806060e7981 */ /* 0x000f22000c1e1b00 */
[----:B-1----:R-:W-:-:S04]  /*07f0*/  VIADD R9, R0, 0x6000 ;  /* 0x0000600000097836 */ /* 0x002fc80000000000 */
[----:B------:R-:W-:Y:S01]  /*0800*/  IMAD.WIDE R8, R9, 0x8, R4 ;  /* 0x0000000809087825 */ /* 0x000fe200078e0204 */
[----:B----4-:R-:W-:-:S07]  /*0810*/  DFMA R20, R14, R16, R18 ;  /* 0x000000100e14722b */ /* 0x010fce0000000012 */
[----:B------:R-:W-:Y:S04]  /*0820*/  STG.E.64 desc[UR6][R2.64], R20 ;  /* 0x0000001402007986 */ /* 0x000fe8000c101b06 */
[----:B--2---:R-:W2:Y:S04]  /*0830*/  LDG.E.64 R10, desc[UR6][R6.64+0xa0] ;  /* 0x0000a006060a7981 */ /* 0x004ea8000c1e1b00 */
[----:B------:R-:W2:Y:S02]  /*0840*/  LDG.E.64 R14, desc[UR6][R8.64+-0x8000] ;  /* 0xff800006080e7981 */ /* 0x000ea4000c1e1b00 */
[----:B--2---:R-:W-:-:S07]  /*0850*/  DFMA R10, R10, R14, R20 ;  /* 0x0000000e0a0a722b */ /* 0x004fce0000000014 */
        /* <DEDUP_REMOVED lines=9> */
[----:B------:R-:W4:Y:S04]  /*08f0*/  LDG.E.64 R16, desc[UR6][R6.64+0xb8] ;  /* 0x0000b80606107981 */ /* 0x000f28000c1e1b00 */
[----:B---3--:R-:W4:Y:S02]  /*0900*/  LDG.E.64 R18, desc[UR6][R8.64+-0x2000] ;  /* 0xffe0000608127981 */ /* 0x008f24000c1e1b00 */
[----:B----4-:R-:W-:-:S07]  /*0910*/  DFMA R16, R16, R18, R14 ;  /* 0x000000121010722b */ /* 0x010fce000000000e */
        /* <DEDUP_REMOVED lines=13> */
[----:B------:R-:W0:Y:S04]  /*09f0*/  LDG.E.64 R18, desc[UR6][R8.64+0x6000] ;  /* 0x0060000608127981 */ /* 0x000e28000c1e1b00 */
[----:B---3--:R-:W0:Y:S01]  /*0a00*/  LDG.E.64 R16, desc[UR6][R6.64+0xd8] ;  /* 0x0000d80606107981 */ /* 0x008e22000c1e1b00 */
[----:B------:R-:W-:-:S04]  /*0a10*/  UIADD3 UR4, UPT, UPT, UR4, 0x20, URZ ;  /* 0x0000002004047890 */ /* 0x000fc8000fffe0ff */
[----:B------:R-:W-:Y:S01]  /*0a20*/  UISETP.NE.AND UP0, UPT, UR4, 0x400, UPT ;  /* 0x000004000400788c */ /* 0x000fe2000bf05270 */
[----:B------:R-:W-:Y:S01]  /*0a30*/  IADD3 R0, PT, PT, R0, 0x8000, RZ ;  /* 0x0000800000007810 */ /* 0x000fe20007ffe0ff */
[----:B0-----:R-:W-:-:S07]  /*0a40*/  DFMA R10, R16, R18, R14 ;  /* 0x00000012100a722b */ /* 0x001fce000000000e */
[----:B------:R1:W-:Y:S01]  /*0a50*/  STG.E.64 desc[UR6][R2.64], R10 ;  /* 0x0000000a02007986 */ /* 0x0003e2000c101b06 */
[----:B------:R-:W-:-:S04]  /*0a60*/  IADD3 R16, P0, PT, R6, 0x100, RZ ;  /* 0x0000010006107810 */ /* 0x000fc80007f1e0ff */
[----:B------:R-:W-:Y:S01]  /*0a70*/  IADD3.X R17, PT, PT, RZ, R7, RZ, P0, !PT ;  /* 0x00000007ff117210 */ /* 0x000fe200007fe4ff */
[----:B------:R-:W-:Y:S08]  /*0a80*/  BRA.U UP0, `(.L_x_0) ;  /* 0xfffffff500c47547 */ /* 0x000ff0000b83ffff */
[----:B------:R-:W-:Y:S05]  /*0a90*/  EXIT ;  /* 0x000000000000794d */ /* 0x000fea0003800000 */
.L_x_1:
[----:B------:R-:W-:-:S00]  /*0aa0*/  BRA `(.L_x_1) ;  /* 0xfffffffc00fc7947 */ /* 0x000fc0000383ffff */
[----:B------:R-:W-:-:S00]  /*0ab0*/  NOP ;  /* 0x0000000000007918 */ /* 0x000fc00000000000 */
        /* <DEDUP_REMOVED lines=12> */
.L_x_2:


//--------------------- .nv.shared.reserved.0     --------------------------
	.section	.nv.shared.reserved.0,"aw",@nobits
	.weak		__nv_reservedSMEM_offset_0_alias
	.size		__nv_reservedSMEM_offset_0_alias, 0, 64
	.other		__nv_reservedSMEM_offset_0_alias,@"STO_CUDA_RESERVED_SHARED STV_DEFAULT"
__nv_reservedSMEM_offset_0_alias:
	.zero		0
	.zero		64


//--------------------- .nv.constant0._Z10multKernelPdS_ --------------------------
	.section	.nv.constant0._Z10multKernelPdS_,"a",@progbits
	.sectionflags	@""
	.align	4
.nv.constant0._Z10multKernelPdS_:
	.zero		912


//--------------------- SYMBOLS --------------------------

	.type		.nv.reservedSmem.offset0,@object
	.size		.nv.reservedSmem.offset0,0x4
